//
// Generated by NVIDIA NVVM Compiler
//
// Compiler Build ID: CL-36424714
// Cuda compilation tools, release 13.0, V13.0.88
// Based on NVVM 20.0.0
//

.version 9.0
.target sm_100
.address_size 64

	// .globl	_Z9hello_GPUv
.extern .func  (.param .b32 func_retval0) vprintf
(
	.param .b64 vprintf_param_0,
	.param .b64 vprintf_param_1
)
;
.global .align 1 .b8 $str[25] = {72, 101, 108, 108, 111, 32, 102, 114, 111, 109, 32, 71, 80, 85, 91, 37, 100, 93, 91, 37, 100, 93, 33, 10};

.visible .entry _Z9hello_GPUv()
{
	.local .align 8 .b8 	__local_depot0[8];
	.reg .b64 	%SP;
	.reg .b64 	%SPL;
	.reg .b32 	%r<11>;
	.reg .b64 	%rd<5>;

	mov.u64 	%SPL, __local_depot0;
	cvta.local.u64 	%SP, %SPL;
	add.u64 	%rd1, %SP, 0;
	add.u64 	%rd2, %SPL, 0;
	mov.u32 	%r1, %ctaid.x;
	mov.u32 	%r2, %ntid.x;
	mov.u32 	%r3, %tid.x;
	mad.lo.s32 	%r4, %r1, %r2, %r3;
	mov.u32 	%r5, %ctaid.y;
	mov.u32 	%r6, %ntid.y;
	mov.u32 	%r7, %tid.y;
	mad.lo.s32 	%r8, %r5, %r6, %r7;
	st.local.v2.u32 	[%rd2], {%r4, %r8};
	mov.u64 	%rd3, $str;
	cvta.global.u64 	%rd4, %rd3;
	{ // callseq 0, 0
	.param .b64 param0;
	st.param.b64 	[param0], %rd4;
	.param .b64 param1;
	st.param.b64 	[param1], %rd1;
	.param .b32 retval0;
	call.uni (retval0), 
	vprintf, 
	(
	param0, 
	param1
	);
	ld.param.b32 	%r9, [retval0];
	} // callseq 0
	ret;

}


// ===== COMPILED SASS (sm_100) =====

	.target	sm_100

	.elftype	@"ET_EXEC"


//--------------------- .note.nv.tkinfo           --------------------------
	.section	.note.nv.tkinfo,"",@"SHT_NOTE"
	.sectionflags	@"SHF_NOTE_NV_TKINFO"
	.tkinfo
        /*0018*/ 	.word	0x00000002
        /*0030*/ 	.string	""
        /*0030*/ 	.string	"ptxas"
        /*0030*/ 	.string	"Cuda compilation tools, release 13.0, V13.0.88"
        /*0030*/ 	.string	"Build cuda_13.0.r13.0/compiler.36424714_0"
        /*0030*/ 	.string	"-arch sm_100 -m 64 "



//--------------------- .note.nv.cuinfo           --------------------------
	.section	.note.nv.cuinfo,"",@"SHT_NOTE"
	.sectionflags	@"SHF_NOTE_NV_CUINFO"
        /*0018*/ 	.short	0x0002
        /*001a*/ 	.short	0x0064
        /*001c*/ 	.short	0x0082
	.zero		2


//--------------------- .nv.info                  --------------------------
	.section	.nv.info,"",@"SHT_CUDA_INFO"
	.align	4


	//----- nvinfo : EIATTR_REGCOUNT
	.align		4
        /*0000*/ 	.byte	0x04, 0x2f
        /*0002*/ 	.short	(.L_2 - .L_1)
	.align		4
.L_1:
        /*0004*/ 	.word	index@(_Z9hello_GPUv)
        /*0008*/ 	.word	0x00000018


	//----- nvinfo : EIATTR_FRAME_SIZE
	.align		4
.L_2:
        /*000c*/ 	.byte	0x04, 0x11
        /*000e*/ 	.short	(.L_4 - .L_3)
	.align		4
.L_3:
        /*0010*/ 	.word	index@(_Z9hello_GPUv)
        /*0014*/ 	.word	0x00000008


	//----- nvinfo : EIATTR_MIN_STACK_SIZE
	.align		4
.L_4:
        /*0018*/ 	.byte	0x04, 0x12
        /*001a*/ 	.short	(.L_6 - .L_5)
	.align		4
.L_5:
        /*001c*/ 	.word	index@(_Z9hello_GPUv)
        /*0020*/ 	.word	0x00000008
.L_6:


//--------------------- .nv.compat                --------------------------
	.section	.nv.compat,"",@"SHT_CUDA_COMPAT_INFO"
	.align	4
        /*0000*/ 	.byte	0x02, 0x09, 0x00, 0x00, 0x02, 0x02, 0x01, 0x00, 0x02, 0x05, 0x05, 0x00, 0x03, 0x07, 0x01, 0x01
        /*0010*/ 	.byte	0x02, 0x03, 0x00, 0x00, 0x02, 0x06, 0x01, 0x00, 0x04, 0x0b, 0x08, 0x00, 0x09, 0x00, 0x00, 0x00
        /*0020*/ 	.byte	0x00, 0x00, 0x00, 0x00


//--------------------- .nv.info._Z9hello_GPUv    --------------------------
	.section	.nv.info._Z9hello_GPUv,"",@"SHT_CUDA_INFO"
	.sectionflags	@""
	.align	4


	//----- nvinfo : EIATTR_CUDA_API_VERSION
	.align		4
        /*0000*/ 	.byte	0x04, 0x37
        /*0002*/ 	.short	(.L_8 - .L_7)
.L_7:
        /*0004*/ 	.word	0x00000082


	//----- nvinfo : EIATTR_SPARSE_MMA_MASK
	.align		4
.L_8:
        /*0008*/ 	.byte	0x03, 0x50
        /*000a*/ 	.short	0x0000


	//----- nvinfo : EIATTR_MAXREG_COUNT
	.align		4
        /*000c*/ 	.byte	0x03, 0x1b
        /*000e*/ 	.short	0x00ff


	//----- nvinfo : EIATTR_EXTERNS
	.align		4
        /*0010*/ 	.byte	0x04, 0x0f
        /*0012*/ 	.short	(.L_10 - .L_9)


	//   ....[0]....
	.align		4
.L_9:
        /*0014*/ 	.word	index@(vprintf)


	//----- nvinfo : EIATTR_MERCURY_ISA_VERSION
	.align		4
.L_10:
        /*0018*/ 	.byte	0x03, 0x5f
        /*001a*/ 	.short	0x0101


	//----- nvinfo : EIATTR_VRC_CTA_INIT_COUNT
	.align		4
        /*001c*/ 	.byte	0x02, 0x4a
	.zero		1
	.zero		1


	//----- nvinfo : EIATTR_SYSCALL_OFFSETS
	.align		4
        /*0020*/ 	.byte	0x04, 0x46
        /*0022*/ 	.short	(.L_12 - .L_11)


	//   ....[0]....
.L_11:
        /*0024*/ 	.word	0x00000150


	//----- nvinfo : EIATTR_EXIT_INSTR_OFFSETS
	.align		4
.L_12:
        /*0028*/ 	.byte	0x04, 0x1c
        /*002a*/ 	.short	(.L_14 - .L_13)


	//   ....[0]....
.L_13:
        /*002c*/ 	.word	0x00000160


	//----- nvinfo : EIATTR_SW_WAR
	.align		4
.L_14:
        /*0030*/ 	.byte	0x04, 0x36
        /*0032*/ 	.short	(.L_16 - .L_15)
.L_15:
        /*0034*/ 	.word	0x00000008
.L_16:


//--------------------- .nv.callgraph             --------------------------
	.section	.nv.callgraph,"",@"SHT_CUDA_CALLGRAPH"
	.align	4
	.sectionentsize	8
	.align		4
        /*0000*/ 	.word	0x00000000
	.align		4
        /*0004*/ 	.word	0xffffffff
	.align		4
        /*0008*/ 	.word	index@(_Z9hello_GPUv)
	.align		4
        /*000c*/ 	.word	index@(vprintf)
	.align		4
        /*0010*/ 	.word	0x00000000
	.align		4
        /*0014*/ 	.word	0xfffffffe
	.align		4
        /*0018*/ 	.word	0x00000000
	.align		4
        /*001c*/ 	.word	0xfffffffd
	.align		4
        /*0020*/ 	.word	0x00000000
	.align		4
        /*0024*/ 	.word	0xfffffffc


//--------------------- .nv.constant4             --------------------------
	.section	.nv.constant4,"a",@progbits
	.align	8
	.align		8
.nv.constant4:
        /*0000*/ 	.dword	vprintf
	.align		8
        /*0008*/ 	.dword	$str


//--------------------- .text._Z9hello_GPUv       --------------------------
	.section	.text._Z9hello_GPUv,"ax",@progbits
	.align	128
        .global         _Z9hello_GPUv
        .type           _Z9hello_GPUv,@function
        .size           _Z9hello_GPUv,(.L_x_2 - _Z9hello_GPUv)
        .other          _Z9hello_GPUv,@"STO_CUDA_ENTRY STV_DEFAULT"
_Z9hello_GPUv:
.text._Z9hello_GPUv:
[----:B------:R-:W0:Y:S01]  /*0000*/  LDC R1, c[0x0][0x37c] ;  /* 0x0000df00ff017b82 */ /* 0x000e220000000800 */
[----:B------:R-:W1:Y:S01]  /*0010*/  S2R R3, SR_TID.X ;  /* 0x0000000000037919 */ /* 0x000e620000002100 */
[----:B------:R-:W2:Y:S06]  /*0020*/  LDCU UR5, c[0x0][0x2fc] ;  /* 0x00005f80ff0577ac */ /* 0x000eac0008000800 */
[----:B------:R-:W1:Y:S01]  /*0030*/  S2UR UR4, SR_CTAID.X ;  /* 0x00000000000479c3 */ /* 0x000e620000002500 */
[----:B0-----:R-:W-:Y:S01]  /*0040*/  VIADD R1, R1, 0xfffffff8 ;  /* 0xfffffff801017836 */ /* 0x001fe20000000000 */
[----:B------:R-:W0:Y:S06]  /*0050*/  S2R R5, SR_TID.Y ;  /* 0x0000000000057919 */ /* 0x000e2c0000002200 */
[----:B------:R-:W1:Y:S08]  /*0060*/  LDC R2, c[0x0][0x360] ;  /* 0x0000d800ff027b82 */ /* 0x000e700000000800 */
[----:B------:R-:W0:Y:S08]  /*0070*/  S2UR UR6, SR_CTAID.Y ;  /* 0x00000000000679c3 */ /* 0x000e300000002600 */
[----:B------:R-:W0:Y:S01]  /*0080*/  LDC R0, c[0x0][0x364] ;  /* 0x0000d900ff007b82 */ /* 0x000e220000000800 */
[----:B-1----:R-:W-:Y:S01]  /*0090*/  IMAD R2, R2, UR4, R3 ;  /* 0x0000000402027c24 */ /* 0x002fe2000f8e0203 */
[----:B------:R-:W1:Y:S01]  /*00a0*/  LDCU UR4, c[0x0][0x2f8] ;  /* 0x00005f00ff0477ac */ /* 0x000e620008000800 */
[----:B0-----:R-:W-:Y:S01]  /*00b0*/  IMAD R3, R0, UR6, R5 ;  /* 0x0000000600037c24 */ /* 0x001fe2000f8e0205 */
[----:B------:R-:W-:Y:S01]  /*00c0*/  MOV R0, 0x0 ;  /* 0x0000000000007802 */ /* 0x000fe20000000f00 */
[----:B------:R-:W0:Y:S01]  /*00d0*/  LDCU.64 UR6, c[0x4][0x8] ;  /* 0x01000100ff0677ac */ /* 0x000e220008000a00 */
[----:B-1----:R-:W-:-:S02]  /*00e0*/  IADD3 R6, P0, PT, R1, UR4, RZ ;  /* 0x0000000401067c10 */ /* 0x002fc4000ff1e0ff */
[----:B------:R1:W-:Y:S01]  /*00f0*/  STL.64 [R1], R2 ;  /* 0x0000000201007387 */ /* 0x0003e20000100a00 */
[----:B------:R1:W3:Y:S01]  /*0100*/  LDC.64 R8, c[0x4][R0] ;  /* 0x0100000000087b82 */ /* 0x0002e20000000a00 */
[----:B--2---:R-:W-:Y:S01]  /*0110*/  IADD3.X R7, PT, PT, RZ, UR5, RZ, P0, !PT ;  /* 0x00000005ff077c10 */ /* 0x004fe200087fe4ff */
[----:B0-----:R-:W-:Y:S01]  /*0120*/  IMAD.U32 R4, RZ, RZ, UR6 ;  /* 0x00000006ff047e24 */ /* 0x001fe2000f8e00ff */
[----:B-1----:R-:W-:-:S07]  /*0130*/  MOV R5, UR7 ;  /* 0x0000000700057c02 */ /* 0x002fce0008000f00 */
[----:B------:R-:W-:-:S07]  /*0140*/  LEPC R20, `(.L_x_0) ;  /* 0x000000001014794e */ /* 0x000fce0000000000 */
[----:B---3--:R-:W-:Y:S05]  /*0150*/  CALL.ABS.NOINC R8 ;  /* 0x0000000008007343 */ /* 0x008fea0003c00000 */
.L_x_0:
[----:B------:R-:W-:Y:S05]  /*0160*/  EXIT ;  /* 0x000000000000794d */ /* 0x000fea0003800000 */
.L_x_1:
[----:B------:R-:W-:-:S00]  /*0170*/  BRA `(.L_x_1) ;  /* 0xfffffffc00fc7947 */ /* 0x000fc0000383ffff */
[----:B------:R-:W-:-:S00]  /*0180*/  NOP ;  /* 0x0000000000007918 */ /* 0x000fc00000000000 */
[----:B------:R-:W-:-:S00]  /*0190*/  NOP ;  /* 0x0000000000007918 */ /* 0x000fc00000000000 */
[----:B------:R-:W-:-:S00]  /*01a0*/  NOP ;  /* 0x0000000000007918 */ /* 0x000fc00000000000 */
[----:B------:R-:W-:-:S00]  /*01b0*/  NOP ;  /* 0x0000000000007918 */ /* 0x000fc00000000000 */
[----:B------:R-:W-:-:S00]  /*01c0*/  NOP ;  /* 0x0000000000007918 */ /* 0x000fc00000000000 */
[----:B------:R-:W-:-:S00]  /*01d0*/  NOP ;  /* 0x0000000000007918 */ /* 0x000fc00000000000 */
[----:B------:R-:W-:-:S00]  /*01e0*/  NOP ;  /* 0x0000000000007918 */ /* 0x000fc00000000000 */
[----:B------:R-:W-:-:S00]  /*01f0*/  NOP ;  /* 0x0000000000007918 */ /* 0x000fc00000000000 */
.L_x_2:


//--------------------- .nv.global.init           --------------------------
	.section	.nv.global.init,"aw",@progbits
.nv.global.init:
	.type		$str,@object
	.size		$str,(.L_0 - $str)
$str:
        /*0000*/ 	.byte	0x48, 0x65, 0x6c, 0x6c, 0x6f, 0x20, 0x66, 0x72, 0x6f, 0x6d, 0x20, 0x47, 0x50, 0x55, 0x5b, 0x25
        /*0010*/ 	.byte	0x64, 0x5d, 0x5b, 0x25, 0x64, 0x5d, 0x21, 0x0a, 0x00
.L_0:


//--------------------- .nv.shared.reserved.0     --------------------------
	.section	.nv.shared.reserved.0,"aw",@nobits
	.weak		__nv_reservedSMEM_offset_0_alias
	.size		__nv_reservedSMEM_offset_0_alias, 0, 64
	.other		__nv_reservedSMEM_offset_0_alias,@"STO_CUDA_RESERVED_SHARED STV_DEFAULT"
__nv_reservedSMEM_offset_0_alias:
	.zero		0
	.zero		64


//--------------------- .nv.constant0._Z9hello_GPUv --------------------------
	.section	.nv.constant0._Z9hello_GPUv,"a",@progbits
	.sectionflags	@""
	.align	4
.nv.constant0._Z9hello_GPUv:
	.zero		896


//--------------------- SYMBOLS --------------------------

	.type		.nv.reservedSmem.offset0,@object
	.size		.nv.reservedSmem.offset0,0x4
	.type		vprintf,@function
